	.headerflags	@"EF_CUDA_TEXMODE_UNIFIED EF_CUDA_64BIT_ADDRESS EF_CUDA_ACCELERATORS EF_CUDA_SM90 EF_CUDA_VIRTUAL_SM(EF_CUDA_SM90)"
	.elftype	@"ET_EXEC"


//--------------------- .nv.info                  --------------------------
	.section	.nv.info,"",@"SHT_CUDA_INFO"
	.align	4


	//----- nvinfo : EIATTR_REGCOUNT
	.align		4
        /*0000*/ 	.byte	0x04, 0x2f
        /*0002*/ 	.short	(.L_1 - .L_0)
	.align		4
.L_0:
        /*0004*/ 	.word	index@(triton_poi_fused_avg_pool2d_0)
        /*0008*/ 	.word	0x0000001e


	//----- nvinfo : EIATTR_MIN_STACK_SIZE
	.align		4
.L_1:
        /*000c*/ 	.byte	0x04, 0x12
        /*000e*/ 	.short	(.L_3 - .L_2)
	.align		4
.L_2:
        /*0010*/ 	.word	index@(triton_poi_fused_avg_pool2d_0)
        /*0014*/ 	.word	0x00000000


	//----- nvinfo : EIATTR_FRAME_SIZE
	.align		4
.L_3:
        /*0018*/ 	.byte	0x04, 0x11
        /*001a*/ 	.short	(.L_5 - .L_4)
	.align		4
.L_4:
        /*001c*/ 	.word	index@(triton_poi_fused_avg_pool2d_0)
        /*0020*/ 	.word	0x00000000


	//----- nvinfo : EIATTR_MIN_STACK_SIZE
	.align		4
.L_5:
        /*0024*/ 	.byte	0x04, 0x12
        /*0026*/ 	.short	(.L_7 - .L_6)
	.align		4
.L_6:
        /*0028*/ 	.word	index@(triton_poi_fused_avg_pool2d_0)
        /*002c*/ 	.word	0x00000000
.L_7:


//--------------------- .nv.info.triton_poi_fused_avg_pool2d_0 --------------------------
	.section	.nv.info.triton_poi_fused_avg_pool2d_0,"",@"SHT_CUDA_INFO"
	.sectionflags	@""
	.align	4


	//----- nvinfo : EIATTR_CUDA_API_VERSION
	.align		4
        /*0000*/ 	.byte	0x04, 0x37
        /*0002*/ 	.short	(.L_9 - .L_8)
.L_8:
        /*0004*/ 	.word	0x0000007c


	//----- nvinfo : EIATTR_KPARAM_INFO
	.align		4
.L_9:
        /*0008*/ 	.byte	0x04, 0x17
        /*000a*/ 	.short	(.L_11 - .L_10)
.L_10:
        /*000c*/ 	.word	0x00000000
        /*0010*/ 	.short	0x0002
        /*0012*/ 	.short	0x0010
        /*0014*/ 	.byte	0x00, 0xf0, 0x11, 0x00


	//----- nvinfo : EIATTR_KPARAM_INFO
	.align		4
.L_11:
        /*0018*/ 	.byte	0x04, 0x17
        /*001a*/ 	.short	(.L_13 - .L_12)
.L_12:
        /*001c*/ 	.word	0x00000000
        /*0020*/ 	.short	0x0001
        /*0022*/ 	.short	0x0008
        /*0024*/ 	.byte	0x00, 0xf4, 0x21, 0x00


	//----- nvinfo : EIATTR_KPARAM_INFO
	.align		4
.L_13:
        /*0028*/ 	.byte	0x04, 0x17
        /*002a*/ 	.short	(.L_15 - .L_14)
.L_14:
        /*002c*/ 	.word	0x00000000
        /*0030*/ 	.short	0x0000
        /*0032*/ 	.short	0x0000
        /*0034*/ 	.byte	0x00, 0xf4, 0x21, 0x00


	//----- nvinfo : EIATTR_SPARSE_MMA_MASK
	.align		4
.L_15:
        /*0038*/ 	.byte	0x03, 0x50
        /*003a*/ 	.short	0x0000


	//----- nvinfo : EIATTR_MAXREG_COUNT
	.align		4
        /*003c*/ 	.byte	0x03, 0x1b
        /*003e*/ 	.short	0x00ff


	//----- nvinfo : EIATTR_EXIT_INSTR_OFFSETS
	.align		4
        /*0040*/ 	.byte	0x04, 0x1c
        /*0042*/ 	.short	(.L_17 - .L_16)


	//   ....[0]....
.L_16:
        /*0044*/ 	.word	0x00000770


	//   ....[1]....
        /*0048*/ 	.word	0x00000790


	//----- nvinfo : EIATTR_REQNTID
	.align		4
.L_17:
        /*004c*/ 	.byte	0x04, 0x10
        /*004e*/ 	.short	(.L_19 - .L_18)
.L_18:
        /*0050*/ 	.word	0x00000080
        /*0054*/ 	.word	0x00000001
        /*0058*/ 	.word	0x00000001


	//----- nvinfo : EIATTR_CBANK_PARAM_SIZE
	.align		4
.L_19:
        /*005c*/ 	.byte	0x03, 0x19
        /*005e*/ 	.short	0x0014


	//----- nvinfo : EIATTR_PARAM_CBANK
	.align		4
        /*0060*/ 	.byte	0x04, 0x0a
        /*0062*/ 	.short	(.L_21 - .L_20)
	.align		4
.L_20:
        /*0064*/ 	.word	index@(.nv.constant0.triton_poi_fused_avg_pool2d_0)
        /*0068*/ 	.short	0x0210
        /*006a*/ 	.short	0x0014


	//----- nvinfo : EIATTR_SW_WAR
	.align		4
.L_21:
        /*006c*/ 	.byte	0x04, 0x36
        /*006e*/ 	.short	(.L_23 - .L_22)
.L_22:
        /*0070*/ 	.word	0x00000008
.L_23:


//--------------------- .nv.callgraph             --------------------------
	.section	.nv.callgraph,"",@"SHT_CUDA_CALLGRAPH"
	.align	4
	.sectionentsize	8
	.align		4
        /*0000*/ 	.word	0x00000000
	.align		4
        /*0004*/ 	.word	0xffffffff
	.align		4
        /*0008*/ 	.word	0x00000000
	.align		4
        /*000c*/ 	.word	0xfffffffe
	.align		4
        /*0010*/ 	.word	0x00000000
	.align		4
        /*0014*/ 	.word	0xfffffffd
	.align		4
        /*0018*/ 	.word	0x00000000
	.align		4
        /*001c*/ 	.word	0xfffffffc


//--------------------- .text.triton_poi_fused_avg_pool2d_0 --------------------------
	.section	.text.triton_poi_fused_avg_pool2d_0,"ax",@progbits
	.align	128
        .global         triton_poi_fused_avg_pool2d_0
        .type           triton_poi_fused_avg_pool2d_0,@function
        .size           triton_poi_fused_avg_pool2d_0,(.L_x_1 - triton_poi_fused_avg_pool2d_0)
        .other          triton_poi_fused_avg_pool2d_0,@"STO_CUDA_ENTRY STV_DEFAULT"
triton_poi_fused_avg_pool2d_0:
.text.triton_poi_fused_avg_pool2d_0:
[----:B------:R-:W0:Y:S01]  /*0000*/  LDC R1, c[0x0][0x28] ;  /* 0x00000a00ff017b82 */ /* 0x000e220000000800 */
[----:B------:R-:W1:Y:S01]  /*0010*/  S2R R11, SR_TID.X ;  /* 0x00000000000b7919 */ /* 0x000e620000002100 */
[----:B------:R-:W-:Y:S01]  /*0020*/  IMAD.MOV.U32 R12, RZ, RZ, RZ ;  /* 0x000000ffff0c7224 */ /* 0x000fe200078e00ff */
[----:B------:R-:W-:Y:S01]  /*0030*/  ULDC.64 UR4, c[0x0][0x208] ;  /* 0x0000820000047ab9 */ /* 0x000fe20000000a00 */
[----:B------:R-:W-:Y:S01]  /*0040*/  CS2R R14, SRZ ;  /* 0x00000000000e7805 */ /* 0x000fe2000001ff00 */
[----:B------:R-:W2:Y:S01]  /*0050*/  S2R R0, SR_CTAID.X ;  /* 0x0000000000007919 */ /* 0x000ea20000002500 */
[----:B-1----:R-:W-:Y:S02]  /*0060*/  LOP3.LUT R11, R11, 0x7f, RZ, 0xc0, !PT ;  /* 0x0000007f0b0b7812 */ /* 0x002fe400078ec0ff */
[----:B--2---:R-:W-:-:S03]  /*0070*/  SHF.R.S32.HI R2, RZ, 0x18, R0 ;  /* 0x00000018ff027819 */ /* 0x004fc60000011400 */
[----:B------:R-:W-:Y:S01]  /*0080*/  IMAD R11, R0, 0x80, R11 ;  /* 0x00000080000b7824 */ /* 0x000fe200078e020b */
[----:B------:R-:W-:-:S03]  /*0090*/  SGXT R0, R2, 0x1 ;  /* 0x000000010200781a */ /* 0x000fc60000000200 */
[C---:B------:R-:W-:Y:S01]  /*00a0*/  VIADD R9, R11.reuse, 0xfffffffd ;  /* 0xfffffffd0b097836 */ /* 0x040fe20000000000 */
[----:B------:R-:W1:Y:S01]  /*00b0*/  LDC.64 R2, c[0x0][0x210] ;  /* 0x00008400ff027b82 */ /* 0x000e620000000a00 */
[C---:B------:R-:W-:Y:S01]  /*00c0*/  VIADD R5, R11.reuse, 0xfffffffb ;  /* 0xfffffffb0b057836 */ /* 0x040fe20000000000 */
[----:B------:R-:W-:Y:S01]  /*00d0*/  LEA.HI R0, R0, R11, RZ, 0x2 ;  /* 0x0000000b00007211 */ /* 0x000fe200078f10ff */
[----:B------:R-:W-:-:S03]  /*00e0*/  VIADD R7, R11, 0xfffffffc ;  /* 0xfffffffc0b077836 */ /* 0x000fc60000000000 */
[----:B------:R-:W-:Y:S02]  /*00f0*/  SHF.R.S32.HI R13, RZ, 0x2, R0 ;  /* 0x00000002ff0d7819 */ /* 0x000fe40000011400 */
[----:B------:R-:W-:Y:S02]  /*0100*/  LOP3.LUT R0, R0, 0xfffffffc, RZ, 0xc0, !PT ;  /* 0xfffffffc00007812 */ /* 0x000fe400078ec0ff */
[----:B------:R-:W-:-:S03]  /*0110*/  LEA.HI R4, R13, R13, RZ, 0x2 ;  /* 0x0000000d0d047211 */ /* 0x000fc600078f10ff */
[----:B------:R-:W-:Y:S01]  /*0120*/  IMAD.IADD R0, R11, 0x1, -R0 ;  /* 0x000000010b007824 */ /* 0x000fe200078e0a00 */
[----:B------:R-:W-:-:S03]  /*0130*/  LOP3.LUT R4, R4, 0xfffffffc, RZ, 0xc0, !PT ;  /* 0xfffffffc04047812 */ /* 0x000fc600078ec0ff */
[----:B------:R-:W-:Y:S02]  /*0140*/  VIADD R10, R0, 0x1 ;  /* 0x00000001000a7836 */ /* 0x000fe40000000000 */
[----:B------:R-:W-:-:S03]  /*0150*/  IMAD.IADD R13, R13, 0x1, -R4 ;  /* 0x000000010d0d7824 */ /* 0x000fc600078e0a04 */
[----:B------:R-:W-:Y:S02]  /*0160*/  ISETP.GE.U32.AND P2, PT, R10, 0x4, PT ;  /* 0x000000040a00780c */ /* 0x000fe40003f46070 */
[----:B------:R-:W-:Y:S01]  /*0170*/  ISETP.GT.AND P0, PT, R13, RZ, PT ;  /* 0x000000ff0d00720c */ /* 0x000fe20003f04270 */
[--C-:B-1----:R-:W-:Y:S01]  /*0180*/  IMAD.WIDE R8, R9, 0x4, R2.reuse ;  /* 0x0000000409087825 */ /* 0x102fe200078e0202 */
[----:B------:R-:W-:Y:S02]  /*0190*/  ISETP.GT.AND P3, PT, R13, RZ, !P2 ;  /* 0x000000ff0d00720c */ /* 0x000fe40005764270 */
[C---:B------:R-:W-:Y:S01]  /*01a0*/  ISETP.GT.AND P5, PT, R0.reuse, RZ, P0 ;  /* 0x000000ff0000720c */ /* 0x040fe200007a4270 */
[----:B------:R-:W-:Y:S01]  /*01b0*/  IMAD.WIDE R4, R5, 0x4, R2 ;  /* 0x0000000405047825 */ /* 0x000fe200078e0202 */
[----:B------:R-:W-:Y:S02]  /*01c0*/  ISETP.GT.AND P1, PT, R0, -0x1, P0 ;  /* 0xffffffff0000780c */ /* 0x000fe40000724270 */
[----:B------:R-:W-:-:S02]  /*01d0*/  ISETP.LT.AND P0, PT, R11, 0x100, P3 ;  /* 0x000001000b00780c */ /* 0x000fc40001f01270 */
[C---:B------:R-:W-:Y:S02]  /*01e0*/  ISETP.LT.AND P5, PT, R11.reuse, 0x100, P5 ;  /* 0x000001000b00780c */ /* 0x040fe40002fa1270 */
[----:B------:R-:W-:Y:S01]  /*01f0*/  ISETP.LT.AND P1, PT, R11, 0x100, P1 ;  /* 0x000001000b00780c */ /* 0x000fe20000f21270 */
[----:B------:R-:W-:-:S08]  /*0200*/  IMAD.WIDE R6, R7, 0x4, R2 ;  /* 0x0000000407067825 */ /* 0x000fd000078e0202 */
[----:B------:R-:W2:Y:S04]  /*0210*/  @P0 LDG.E R12, desc[UR4][R8.64] ;  /* 0x00000004080c0981 */ /* 0x000ea8000c1e1900 */
[----:B------:R1:W3:Y:S04]  /*0220*/  @P5 LDG.E R15, desc[UR4][R4.64] ;  /* 0x00000004040f5981 */ /* 0x0002e8000c1e1900 */
[----:B------:R4:W5:Y:S01]  /*0230*/  @P1 LDG.E R14, desc[UR4][R6.64] ;  /* 0x00000004060e1981 */ /* 0x000962000c1e1900 */
[----:B------:R-:W-:Y:S02]  /*0240*/  ISETP.GE.AND P3, PT, R11, 0x100, PT ;  /* 0x000001000b00780c */ /* 0x000fe40003f66270 */
[----:B------:R-:W-:-:S02]  /*0250*/  LOP3.LUT R16, R13, R0, RZ, 0xfc, !PT ;  /* 0x000000000d107212 */ /* 0x000fc400078efcff */
[----:B------:R-:W-:Y:S02]  /*0260*/  ISETP.GE.AND P6, PT, R0, 0x3, PT ;  /* 0x000000030000780c */ /* 0x000fe40003fc6270 */
[----:B------:R-:W-:Y:S01]  /*0270*/  ISETP.GT.AND P4, PT, R16, -0x1, !P3 ;  /* 0xffffffff1000780c */ /* 0x000fe20005f84270 */
[----:B------:R-:W-:Y:S02]  /*0280*/  VIADD R16, R0, 0x2 ;  /* 0x0000000200107836 */ /* 0x000fe40000000000 */
[----:B-1----:R-:W-:-:S03]  /*0290*/  VIADD R4, R13, 0x2 ;  /* 0x000000020d047836 */ /* 0x002fc60000000000 */
[----:B------:R-:W-:Y:S02]  /*02a0*/  SEL R8, R16, RZ, !P6 ;  /* 0x000000ff10087207 */ /* 0x000fe40007000000 */
[C---:B------:R-:W-:Y:S01]  /*02b0*/  ISETP.GT.AND P6, PT, R13.reuse, 0x2, PT ;  /* 0x000000020d00780c */ /* 0x040fe20003fc4270 */
[----:B------:R-:W-:Y:S02]  /*02c0*/  VIADD R5, R13, 0x1 ;  /* 0x000000010d057836 */ /* 0x000fe40000000000 */
[----:B----4-:R-:W-:Y:S01]  /*02d0*/  VIADD R7, R11, 0xffffffff ;  /* 0xffffffff0b077836 */ /* 0x010fe20000000000 */
[----:B------:R-:W-:-:S03]  /*02e0*/  ISETP.GT.AND P2, PT, R13, -0x1, !P2 ;  /* 0xffffffff0d00780c */ /* 0x000fc60005744270 */
[--C-:B------:R-:W-:Y:S01]  /*02f0*/  IMAD.WIDE R6, R7, 0x4, R2.reuse ;  /* 0x0000000407067825 */ /* 0x100fe200078e0202 */
[C---:B------:R-:W-:Y:S02]  /*0300*/  ISETP.LT.AND P2, PT, R11.reuse, 0x100, P2 ;  /* 0x000001000b00780c */ /* 0x040fe40001741270 */
[----:B------:R-:W-:Y:S01]  /*0310*/  CS2R R20, SRZ ;  /* 0x0000000000147805 */ /* 0x000fe2000001ff00 */
[----:B------:R-:W-:Y:S02]  /*0320*/  VIADD R17, R8, 0x5 ;  /* 0x0000000508117836 */ /* 0x000fe40000000000 */
[----:B------:R-:W-:Y:S01]  /*0330*/  IMAD.WIDE R18, R11, 0x4, R2 ;  /* 0x000000040b127825 */ /* 0x000fe200078e0202 */
[----:B------:R-:W-:-:S03]  /*0340*/  CS2R R22, SRZ ;  /* 0x0000000000167805 */ /* 0x000fc6000001ff00 */
[C---:B------:R-:W-:Y:S01]  /*0350*/  VIADD R9, R11.reuse, 0x3 ;  /* 0x000000030b097836 */ /* 0x040fe20000000000 */
[----:B------:R-:W4:Y:S01]  /*0360*/  @P4 LDG.E R21, desc[UR4][R18.64] ;  /* 0x0000000412154981 */ /* 0x000f22000c1e1900 */
[C---:B------:R-:W-:Y:S02]  /*0370*/  VIADD R25, R11.reuse, 0x4 ;  /* 0x000000040b197836 */ /* 0x040fe40000000000 */
[----:B------:R-:W-:Y:S02]  /*0380*/  VIADD R27, R11, 0x5 ;  /* 0x000000050b1b7836 */ /* 0x000fe40000000000 */
[----:B------:R-:W-:Y:S01]  /*0390*/  IMAD.MOV.U32 R24, RZ, RZ, RZ ;  /* 0x000000ffff187224 */ /* 0x000fe200078e00ff */
[----:B--2---:R-:W-:Y:S02]  /*03a0*/  SEL R12, R12, RZ, P0 ;  /* 0x000000ff0c0c7207 */ /* 0x004fe40000000000 */
[----:B------:R-:W-:Y:S02]  /*03b0*/  ISETP.GT.AND P0, PT, R13, -0x1, PT ;  /* 0xffffffff0d00780c */ /* 0x000fe40003f04270 */
[----:B---3--:R-:W-:-:S02]  /*03c0*/  SEL R15, R15, RZ, P5 ;  /* 0x000000ff0f0f7207 */ /* 0x008fc40002800000 */
[----:B------:R-:W-:Y:S02]  /*03d0*/  ISETP.GT.AND P0, PT, R0, RZ, P0 ;  /* 0x000000ff0000720c */ /* 0x000fe40000704270 */
[----:B-----5:R-:W-:Y:S02]  /*03e0*/  SEL R14, R14, RZ, P1 ;  /* 0x000000ff0e0e7207 */ /* 0x020fe40000800000 */
[----:B------:R-:W-:Y:S02]  /*03f0*/  ISETP.GT.AND P5, PT, R0, 0x2, PT ;  /* 0x000000020000780c */ /* 0x000fe40003fa4270 */
[----:B------:R-:W-:Y:S02]  /*0400*/  ISETP.GE.AND P1, PT, R13, 0x3, PT ;  /* 0x000000030d00780c */ /* 0x000fe40003f26270 */
[----:B------:R-:W-:Y:S02]  /*0410*/  ISETP.LT.AND P0, PT, R11, 0x100, P0 ;  /* 0x000001000b00780c */ /* 0x000fe40000701270 */
[----:B------:R-:W-:-:S02]  /*0420*/  SEL R4, R4, RZ, !P1 ;  /* 0x000000ff04047207 */ /* 0x000fc40004800000 */
[C---:B------:R-:W-:Y:S02]  /*0430*/  ISETP.GE.U32.AND P1, PT, R5.reuse, 0x4, PT ;  /* 0x000000040500780c */ /* 0x040fe40003f26070 */
[----:B------:R-:W-:Y:S01]  /*0440*/  LOP3.LUT R5, R5, R10, RZ, 0xfc, !PT ;  /* 0x0000000a05057212 */ /* 0x000fe200078efcff */
[----:B------:R-:W-:Y:S02]  /*0450*/  IMAD.MOV.U32 R10, RZ, RZ, RZ ;  /* 0x000000ffff0a7224 */ /* 0x000fe400078e00ff */
[----:B------:R-:W-:Y:S02]  /*0460*/  VIADD R16, R4, 0x5 ;  /* 0x0000000504107836 */ /* 0x000fe40000000000 */
[----:B------:R-:W-:Y:S01]  /*0470*/  @!P6 IMAD.MOV R16, RZ, RZ, R4 ;  /* 0x000000ffff10e224 */ /* 0x000fe200078e0204 */
[C---:B------:R-:W-:Y:S01]  /*0480*/  ISETP.GT.AND P6, PT, R0.reuse, RZ, !P1 ;  /* 0x000000ff0000720c */ /* 0x040fe20004fc4270 */
[----:B------:R-:W-:Y:S01]  /*0490*/  @!P5 IMAD.MOV R17, RZ, RZ, R8 ;  /* 0x000000ffff11d224 */ /* 0x000fe200078e0208 */
[----:B------:R-:W-:Y:S01]  /*04a0*/  ISETP.LT.U32.AND P5, PT, R5, 0x4, !P3 ;  /* 0x000000040500780c */ /* 0x000fe20005fa1070 */
[----:B------:R1:W2:Y:S01]  /*04b0*/  @P0 LDG.E R10, desc[UR4][R6.64] ;  /* 0x00000004060a0981 */ /* 0x0002a2000c1e1900 */
[----:B------:R-:W-:Y:S01]  /*04c0*/  VIADD R5, R11, 0x1 ;  /* 0x000000010b057836 */ /* 0x000fe20000000000 */
[----:B------:R-:W-:-:S02]  /*04d0*/  ISETP.GT.AND P1, PT, R0, -0x1, !P1 ;  /* 0xffffffff0000780c */ /* 0x000fc40004f24270 */
[----:B------:R-:W-:Y:S01]  /*04e0*/  ISETP.LT.AND P6, PT, R11, 0x100, P6 ;  /* 0x000001000b00780c */ /* 0x000fe200037c1270 */
[----:B------:R-:W-:Y:S01]  /*04f0*/  IMAD.WIDE R4, R5, 0x4, R2 ;  /* 0x0000000405047825 */ /* 0x000fe200078e0202 */
[----:B------:R-:W-:-:S03]  /*0500*/  ISETP.LT.AND P1, PT, R11, 0x100, P1 ;  /* 0x000001000b00780c */ /* 0x000fc60000f21270 */
[--C-:B-1----:R-:W-:Y:S01]  /*0510*/  IMAD.WIDE R6, R9, 0x4, R2.reuse ;  /* 0x0000000409067825 */ /* 0x102fe200078e0202 */
[----:B------:R-:W3:Y:S03]  /*0520*/  @P2 LDG.E R20, desc[UR4][R4.64] ;  /* 0x0000000404142981 */ /* 0x000ee6000c1e1900 */
[----:B------:R-:W-:-:S04]  /*0530*/  IMAD.WIDE R8, R25, 0x4, R2 ;  /* 0x0000000419087825 */ /* 0x000fc800078e0202 */
[----:B------:R-:W5:Y:S01]  /*0540*/  @P6 LDG.E R22, desc[UR4][R6.64] ;  /* 0x0000000406166981 */ /* 0x000f62000c1e1900 */
[----:B------:R-:W-:-:S03]  /*0550*/  IMAD.WIDE R2, R27, 0x4, R2 ;  /* 0x000000041b027825 */ /* 0x000fc600078e0202 */
[----:B------:R-:W5:Y:S04]  /*0560*/  @P1 LDG.E R23, desc[UR4][R8.64] ;  /* 0x0000000408171981 */ /* 0x000f68000c1e1900 */
[----:B------:R1:W5:Y:S01]  /*0570*/  @P5 LDG.E R24, desc[UR4][R2.64] ;  /* 0x0000000402185981 */ /* 0x000362000c1e1900 */
[----:B------:R-:W-:Y:S01]  /*0580*/  IADD3 R19, R17, -R0, -R13 ;  /* 0x8000000011137210 */ /* 0x000fe20007ffe80d */
[----:B------:R-:W-:-:S03]  /*0590*/  IMAD.IADD R18, R0, 0x1, -R17 ;  /* 0x0000000100127824 */ /* 0x000fc600078e0a11 */
[----:B------:R-:W-:Y:S01]  /*05a0*/  IADD3 R19, R19, 0x1, R16 ;  /* 0x0000000113137810 */ /* 0x000fe20007ffe010 */
[----:B------:R-:W-:-:S04]  /*05b0*/  IMAD.IADD R17, R17, 0x1, -R0 ;  /* 0x0000000111117824 */ /* 0x000fc800078e0a00 */
[----:B------:R-:W-:Y:S02]  /*05c0*/  IMAD R18, R13, R18, R19 ;  /* 0x000000120d127224 */ /* 0x000fe400078e0213 */
[----:B------:R-:W-:Y:S01]  /*05d0*/  FADD R15, R15, R14 ;  /* 0x0000000e0f0f7221 */ /* 0x000fe20000000000 */
[----:B----4-:R-:W-:Y:S01]  /*05e0*/  SEL R21, R21, RZ, P4 ;  /* 0x000000ff15157207 */ /* 0x010fe20002000000 */
[----:B01----:R-:W0:Y:S01]  /*05f0*/  LDC.64 R2, c[0x0][0x218] ;  /* 0x00008600ff027b82 */ /* 0x003e220000000a00 */
[----:B------:R-:W-:-:S05]  /*0600*/  IMAD R17, R17, R16, R18 ;  /* 0x0000001011117224 */ /* 0x000fca00078e0212 */
[----:B------:R-:W-:Y:S01]  /*0610*/  I2FP.F32.S32 R17, R17 ;  /* 0x0000001100117245 */ /* 0x000fe20000201400 */
[----:B------:R-:W-:-:S03]  /*0620*/  FADD R15, R15, R12 ;  /* 0x0000000c0f0f7221 */ /* 0x000fc60000000000 */
[----:B------:R-:W-:Y:S01]  /*0630*/  FSETP.GEU.AND P4, PT, |R17|, 1.175494350822287508e-38, PT ;  /* 0x008000001100780b */ /* 0x000fe20003f8e200 */
[----:B0-----:R-:W-:Y:S01]  /*0640*/  IMAD.WIDE R2, R11, 0x4, R2 ;  /* 0x000000040b027825 */ /* 0x001fe200078e0202 */
[----:B--2---:R-:W-:Y:S02]  /*0650*/  SEL R10, R10, RZ, P0 ;  /* 0x000000ff0a0a7207 */ /* 0x004fe40000000000 */
[----:B------:R-:W-:-:S03]  /*0660*/  FSETP.GT.AND P0, PT, |R17|, 8.50705917302346158658e+37, PT ;  /* 0x7e8000001100780b */ /* 0x000fc60003f04200 */
[----:B------:R-:W-:-:S04]  /*0670*/  FADD R10, R15, R10 ;  /* 0x0000000a0f0a7221 */ /* 0x000fc80000000000 */
[----:B------:R-:W-:Y:S01]  /*0680*/  FADD R21, R10, R21 ;  /* 0x000000150a157221 */ /* 0x000fe20000000000 */
[----:B---3--:R-:W-:-:S05]  /*0690*/  SEL R20, R20, RZ, P2 ;  /* 0x000000ff14147207 */ /* 0x008fca0001000000 */
[----:B------:R-:W-:Y:S01]  /*06a0*/  @P0 FMUL R17, R17, 0.25 ;  /* 0x3e80000011110820 */ /* 0x000fe20000400000 */
[----:B------:R-:W-:Y:S01]  /*06b0*/  FADD R21, R21, R20 ;  /* 0x0000001415157221 */ /* 0x000fe20000000000 */
[----:B-----5:R-:W-:Y:S02]  /*06c0*/  SEL R22, R22, RZ, P6 ;  /* 0x000000ff16167207 */ /* 0x020fe40003000000 */
[----:B------:R-:W-:Y:S01]  /*06d0*/  @!P4 FMUL R17, R17, 16777216 ;  /* 0x4b8000001111c820 */ /* 0x000fe20000400000 */
[----:B------:R-:W-:Y:S02]  /*06e0*/  SEL R23, R23, RZ, P1 ;  /* 0x000000ff17177207 */ /* 0x000fe40000800000 */
[----:B------:R-:W-:Y:S01]  /*06f0*/  FADD R22, R21, R22 ;  /* 0x0000001615167221 */ /* 0x000fe20000000000 */
[----:B------:R-:W-:-:S03]  /*0700*/  SEL R24, R24, RZ, P5 ;  /* 0x000000ff18187207 */ /* 0x000fc60002800000 */
[----:B------:R-:W-:Y:S01]  /*0710*/  FADD R23, R22, R23 ;  /* 0x0000001716177221 */ /* 0x000fe20000000000 */
[----:B------:R-:W0:Y:S03]  /*0720*/  MUFU.RCP R17, R17 ;  /* 0x0000001100117308 */ /* 0x000e260000001000 */
[----:B------:R-:W-:-:S04]  /*0730*/  FADD R24, R23, R24 ;  /* 0x0000001817187221 */ /* 0x000fc80000000000 */
[----:B------:R-:W-:-:S04]  /*0740*/  @P0 FMUL R24, R24, 0.25 ;  /* 0x3e80000018180820 */ /* 0x000fc80000400000 */
[----:B------:R-:W-:-:S04]  /*0750*/  @!P4 FMUL R24, R24, 16777216 ;  /* 0x4b8000001818c820 */ /* 0x000fc80000400000 */
[----:B0-----:R-:W-:Y:S01]  /*0760*/  FMUL R5, R17, R24 ;  /* 0x0000001811057220 */ /* 0x001fe20000400000 */
[----:B------:R-:W-:Y:S06]  /*0770*/  @P3 EXIT ;  /* 0x000000000000394d */ /* 0x000fec0003800000 */
[----:B------:R-:W-:Y:S01]  /*0780*/  STG.E desc[UR4][R2.64], R5 ;  /* 0x0000000502007986 */ /* 0x000fe2000c101904 */
[----:B------:R-:W-:Y:S05]  /*0790*/  EXIT ;  /* 0x000000000000794d */ /* 0x000fea0003800000 */
.L_x_0:
[----:B------:R-:W-:-:S00]  /*07a0*/  BRA `(.L_x_0) ;  /* 0xfffffffc00fc7947 */ /* 0x000fc0000383ffff */
[----:B------:R-:W-:-:S00]  /*07b0*/  NOP ;  /* 0x0000000000007918 */ /* 0x000fc00000000000 */
        /* <DEDUP_REMOVED lines=12> */
.L_x_1:


//--------------------- .nv.constant0.triton_poi_fused_avg_pool2d_0 --------------------------
	.section	.nv.constant0.triton_poi_fused_avg_pool2d_0,"a",@progbits
	.sectionflags	@""
	.align	4
.nv.constant0.triton_poi_fused_avg_pool2d_0:
	.zero		548
